	.headerflags	@"EF_CUDA_TEXMODE_UNIFIED EF_CUDA_64BIT_ADDRESS EF_CUDA_ACCELERATORS EF_CUDA_SM90 EF_CUDA_VIRTUAL_SM(EF_CUDA_SM90)"
	.elftype	@"ET_EXEC"


//--------------------- .nv.info                  --------------------------
	.section	.nv.info,"",@"SHT_CUDA_INFO"
	.align	4


	//----- nvinfo : EIATTR_REGCOUNT
	.align		4
        /*0000*/ 	.byte	0x04, 0x2f
        /*0002*/ 	.short	(.L_3 - .L_2)
	.align		4
.L_2:
        /*0004*/ 	.word	index@(triton_poi_fused__native_batch_norm_legit_no_training_convolution_relu_7)
        /*0008*/ 	.word	0x0000001a


	//----- nvinfo : EIATTR_MIN_STACK_SIZE
	.align		4
.L_3:
        /*000c*/ 	.byte	0x04, 0x12
        /*000e*/ 	.short	(.L_5 - .L_4)
	.align		4
.L_4:
        /*0010*/ 	.word	index@(triton_poi_fused__native_batch_norm_legit_no_training_convolution_relu_7)
        /*0014*/ 	.word	0x00000000


	//----- nvinfo : EIATTR_FRAME_SIZE
	.align		4
.L_5:
        /*0018*/ 	.byte	0x04, 0x11
        /*001a*/ 	.short	(.L_7 - .L_6)
	.align		4
.L_6:
        /*001c*/ 	.word	index@(triton_poi_fused__native_batch_norm_legit_no_training_convolution_relu_7)
        /*0020*/ 	.word	0x00000000


	//----- nvinfo : EIATTR_MIN_STACK_SIZE
	.align		4
.L_7:
        /*0024*/ 	.byte	0x04, 0x12
        /*0026*/ 	.short	(.L_9 - .L_8)
	.align		4
.L_8:
        /*0028*/ 	.word	index@(triton_poi_fused__native_batch_norm_legit_no_training_convolution_relu_7)
        /*002c*/ 	.word	0x00000000
.L_9:


//--------------------- .nv.info.triton_poi_fused__native_batch_norm_legit_no_training_convolution_relu_7 --------------------------
	.section	.nv.info.triton_poi_fused__native_batch_norm_legit_no_training_convolution_relu_7,"",@"SHT_CUDA_INFO"
	.sectionflags	@""
	.align	4


	//----- nvinfo : EIATTR_CUDA_API_VERSION
	.align		4
        /*0000*/ 	.byte	0x04, 0x37
        /*0002*/ 	.short	(.L_11 - .L_10)
.L_10:
        /*0004*/ 	.word	0x0000007c


	//----- nvinfo : EIATTR_KPARAM_INFO
	.align		4
.L_11:
        /*0008*/ 	.byte	0x04, 0x17
        /*000a*/ 	.short	(.L_13 - .L_12)
.L_12:
        /*000c*/ 	.word	0x00000000
        /*0010*/ 	.short	0x0007
        /*0012*/ 	.short	0x0038
        /*0014*/ 	.byte	0x00, 0xf0, 0x11, 0x00


	//----- nvinfo : EIATTR_KPARAM_INFO
	.align		4
.L_13:
        /*0018*/ 	.byte	0x04, 0x17
        /*001a*/ 	.short	(.L_15 - .L_14)
.L_14:
        /*001c*/ 	.word	0x00000000
        /*0020*/ 	.short	0x0006
        /*0022*/ 	.short	0x0030
        /*0024*/ 	.byte	0x00, 0xf4, 0x21, 0x00


	//----- nvinfo : EIATTR_KPARAM_INFO
	.align		4
.L_15:
        /*0028*/ 	.byte	0x04, 0x17
        /*002a*/ 	.short	(.L_17 - .L_16)
.L_16:
        /*002c*/ 	.word	0x00000000
        /*0030*/ 	.short	0x0005
        /*0032*/ 	.short	0x0028
        /*0034*/ 	.byte	0x00, 0xf4, 0x21, 0x00


	//----- nvinfo : EIATTR_KPARAM_INFO
	.align		4
.L_17:
        /*0038*/ 	.byte	0x04, 0x17
        /*003a*/ 	.short	(.L_19 - .L_18)
.L_18:
        /*003c*/ 	.word	0x00000000
        /*0040*/ 	.short	0x0004
        /*0042*/ 	.short	0x0020
        /*0044*/ 	.byte	0x00, 0xf4, 0x21, 0x00


	//----- nvinfo : EIATTR_KPARAM_INFO
	.align		4
.L_19:
        /*0048*/ 	.byte	0x04, 0x17
        /*004a*/ 	.short	(.L_21 - .L_20)
.L_20:
        /*004c*/ 	.word	0x00000000
        /*0050*/ 	.short	0x0003
        /*0052*/ 	.short	0x0018
        /*0054*/ 	.byte	0x00, 0xf4, 0x21, 0x00


	//----- nvinfo : EIATTR_KPARAM_INFO
	.align		4
.L_21:
        /*0058*/ 	.byte	0x04, 0x17
        /*005a*/ 	.short	(.L_23 - .L_22)
.L_22:
        /*005c*/ 	.word	0x00000000
        /*0060*/ 	.short	0x0002
        /*0062*/ 	.short	0x0010
        /*0064*/ 	.byte	0x00, 0xf4, 0x21, 0x00


	//----- nvinfo : EIATTR_KPARAM_INFO
	.align		4
.L_23:
        /*0068*/ 	.byte	0x04, 0x17
        /*006a*/ 	.short	(.L_25 - .L_24)
.L_24:
        /*006c*/ 	.word	0x00000000
        /*0070*/ 	.short	0x0001
        /*0072*/ 	.short	0x0008
        /*0074*/ 	.byte	0x00, 0xf4, 0x21, 0x00


	//----- nvinfo : EIATTR_KPARAM_INFO
	.align		4
.L_25:
        /*0078*/ 	.byte	0x04, 0x17
        /*007a*/ 	.short	(.L_27 - .L_26)
.L_26:
        /*007c*/ 	.word	0x00000000
        /*0080*/ 	.short	0x0000
        /*0082*/ 	.short	0x0000
        /*0084*/ 	.byte	0x00, 0xf4, 0x21, 0x00


	//----- nvinfo : EIATTR_SPARSE_MMA_MASK
	.align		4
.L_27:
        /*0088*/ 	.byte	0x03, 0x50
        /*008a*/ 	.short	0x0000


	//----- nvinfo : EIATTR_MAXREG_COUNT
	.align		4
        /*008c*/ 	.byte	0x03, 0x1b
        /*008e*/ 	.short	0x00ff


	//----- nvinfo : EIATTR_EXIT_INSTR_OFFSETS
	.align		4
        /*0090*/ 	.byte	0x04, 0x1c
        /*0092*/ 	.short	(.L_29 - .L_28)


	//   ....[0]....
.L_28:
        /*0094*/ 	.word	0x00000490


	//   ....[1]....
        /*0098*/ 	.word	0x000004b0


	//----- nvinfo : EIATTR_REQNTID
	.align		4
.L_29:
        /*009c*/ 	.byte	0x04, 0x10
        /*009e*/ 	.short	(.L_31 - .L_30)
.L_30:
        /*00a0*/ 	.word	0x00000080
        /*00a4*/ 	.word	0x00000001
        /*00a8*/ 	.word	0x00000001


	//----- nvinfo : EIATTR_CBANK_PARAM_SIZE
	.align		4
.L_31:
        /*00ac*/ 	.byte	0x03, 0x19
        /*00ae*/ 	.short	0x003c


	//----- nvinfo : EIATTR_PARAM_CBANK
	.align		4
        /*00b0*/ 	.byte	0x04, 0x0a
        /*00b2*/ 	.short	(.L_33 - .L_32)
	.align		4
.L_32:
        /*00b4*/ 	.word	index@(.nv.constant0.triton_poi_fused__native_batch_norm_legit_no_training_convolution_relu_7)
        /*00b8*/ 	.short	0x0210
        /*00ba*/ 	.short	0x003c


	//----- nvinfo : EIATTR_SW_WAR
	.align		4
.L_33:
        /*00bc*/ 	.byte	0x04, 0x36
        /*00be*/ 	.short	(.L_35 - .L_34)
.L_34:
        /*00c0*/ 	.word	0x00000008
.L_35:


//--------------------- .nv.callgraph             --------------------------
	.section	.nv.callgraph,"",@"SHT_CUDA_CALLGRAPH"
	.align	4
	.sectionentsize	8
	.align		4
        /*0000*/ 	.word	0x00000000
	.align		4
        /*0004*/ 	.word	0xffffffff
	.align		4
        /*0008*/ 	.word	0x00000000
	.align		4
        /*000c*/ 	.word	0xfffffffe
	.align		4
        /*0010*/ 	.word	0x00000000
	.align		4
        /*0014*/ 	.word	0xfffffffd
	.align		4
        /*0018*/ 	.word	0x00000000
	.align		4
        /*001c*/ 	.word	0xfffffffc


//--------------------- .nv.constant4             --------------------------
	.section	.nv.constant4,"a",@progbits
	.align	8
	.align		8
.nv.constant4:
        /*0000*/ 	.dword	_$_str
	.align		8
        /*0008*/ 	.dword	_$_str_$_2


//--------------------- .text.triton_poi_fused__native_batch_norm_legit_no_training_convolution_relu_7 --------------------------
	.section	.text.triton_poi_fused__native_batch_norm_legit_no_training_convolution_relu_7,"ax",@progbits
	.align	128
        .global         triton_poi_fused__native_batch_norm_legit_no_training_convolution_relu_7
        .type           triton_poi_fused__native_batch_norm_legit_no_training_convolution_relu_7,@function
        .size           triton_poi_fused__native_batch_norm_legit_no_training_convolution_relu_7,(.L_x_1 - triton_poi_fused__native_batch_norm_legit_no_training_convolution_relu_7)
        .other          triton_poi_fused__native_batch_norm_legit_no_training_convolution_relu_7,@"STO_CUDA_ENTRY STV_DEFAULT"
triton_poi_fused__native_batch_norm_legit_no_training_convolution_relu_7:
.text.triton_poi_fused__native_batch_norm_legit_no_training_convolution_relu_7:
[----:B------:R-:W0:Y:S01]  /*0000*/  LDC R1, c[0x0][0x28] ;  /* 0x00000a00ff017b82 */ /* 0x000e220000000800 */
[----:B------:R-:W1:Y:S07]  /*0010*/  S2R R0, SR_TID.X ;  /* 0x0000000000007919 */ /* 0x000e6e0000002100 */
[----:B------:R-:W2:Y:S01]  /*0020*/  LDC.64 R2, c[0x0][0x228] ;  /* 0x00008a00ff027b82 */ /* 0x000ea20000000a00 */
[----:B------:R-:W-:Y:S01]  /*0030*/  CS2R R8, SRZ ;  /* 0x0000000000087805 */ /* 0x000fe2000001ff00 */
[----:B------:R-:W-:Y:S01]  /*0040*/  ULDC.64 UR4, c[0x0][0x208] ;  /* 0x0000820000047ab9 */ /* 0x000fe20000000a00 */
[----:B------:R-:W3:Y:S05]  /*0050*/  S2R R7, SR_CTAID.X ;  /* 0x0000000000077919 */ /* 0x000eea0000002500 */
[----:B------:R-:W4:Y:S08]  /*0060*/  LDC.64 R16, c[0x0][0x218] ;  /* 0x00008600ff107b82 */ /* 0x000f300000000a00 */
[----:B------:R-:W5:Y:S08]  /*0070*/  LDC.64 R18, c[0x0][0x220] ;  /* 0x00008800ff127b82 */ /* 0x000f700000000a00 */
[----:B------:R-:W5:Y:S01]  /*0080*/  LDC.64 R20, c[0x0][0x230] ;  /* 0x00008c00ff147b82 */ /* 0x000f620000000a00 */
[----:B-1----:R-:W-:-:S07]  /*0090*/  SHF.L.U32 R0, R0, 0x1, RZ ;  /* 0x0000000100007819 */ /* 0x002fce00000006ff */
[----:B------:R-:W1:Y:S01]  /*00a0*/  LDC.64 R14, c[0x0][0x238] ;  /* 0x00008e00ff0e7b82 */ /* 0x000e620000000a00 */
[----:B---3--:R-:W-:Y:S02]  /*00b0*/  SHF.R.S32.HI R5, RZ, 0x17, R7 ;  /* 0x00000017ff057819 */ /* 0x008fe40000011407 */
[----:B------:R-:W-:Y:S02]  /*00c0*/  LOP3.LUT R0, R0, 0xfe, RZ, 0xc0, !PT ;  /* 0x000000fe00007812 */ /* 0x000fe400078ec0ff */
[----:B------:R-:W-:Y:S02]  /*00d0*/  SGXT R5, R5, 0x1 ;  /* 0x000000010505781a */ /* 0x000fe40000000200 */
[----:B------:R-:W-:-:S04]  /*00e0*/  LEA R0, R7, R0, 0x8 ;  /* 0x0000000007007211 */ /* 0x000fc800078e40ff */
[----:B------:R-:W-:Y:S02]  /*00f0*/  LEA.HI R5, R5, R0, RZ, 0x6 ;  /* 0x0000000005057211 */ /* 0x000fe400078f30ff */
[----:B------:R-:W-:Y:S02]  /*0100*/  ISETP.GE.AND P0, PT, R0, 0x400, PT ;  /* 0x000004000000780c */ /* 0x000fe40003f06270 */
[----:B------:R-:W-:-:S04]  /*0110*/  LOP3.LUT R5, R5, 0xffffffc0, RZ, 0xc0, !PT ;  /* 0xffffffc005057812 */ /* 0x000fc800078ec0ff */
[----:B------:R-:W-:Y:S02]  /*0120*/  IADD3 R12, R0, -R5, RZ ;  /* 0x80000005000c7210 */ /* 0x000fe40007ffe0ff */
[----:B------:R-:W3:Y:S03]  /*0130*/  LDC.64 R4, c[0x0][0x210] ;  /* 0x00008400ff047b82 */ /* 0x000ee60000000a00 */
[----:B--2---:R-:W-:-:S05]  /*0140*/  IMAD.WIDE R2, R12, 0x4, R2 ;  /* 0x000000040c027825 */ /* 0x004fca00078e0202 */
[----:B------:R2:W3:Y:S01]  /*0150*/  @!P0 LDG.E.EL.64 R8, desc[UR4][R2.64] ;  /* 0x0000000402088981 */ /* 0x0004e2000c2e1b00 */
[----:B------:R-:W-:Y:S02]  /*0160*/  CS2R R10, SRZ ;  /* 0x00000000000a7805 */ /* 0x000fe4000001ff00 */
[----:B------:R-:W-:Y:S01]  /*0170*/  CS2R R6, SRZ ;  /* 0x0000000000067805 */ /* 0x000fe2000001ff00 */
[----:B----4-:R-:W-:-:S04]  /*0180*/  IMAD.WIDE R16, R12, 0x4, R16 ;  /* 0x000000040c107825 */ /* 0x010fc800078e0210 */
[----:B-----5:R-:W-:Y:S01]  /*0190*/  IMAD.WIDE R18, R12, 0x4, R18 ;  /* 0x000000040c127825 */ /* 0x020fe200078e0212 */
[----:B------:R-:W4:Y:S01]  /*01a0*/  @!P0 LDG.E.EL.64 R10, desc[UR4][R16.64] ;  /* 0x00000004100a8981 */ /* 0x000f22000c2e1b00 */
[----:B--2---:R-:W-:Y:S02]  /*01b0*/  CS2R R2, SRZ ;  /* 0x0000000000027805 */ /* 0x004fe4000001ff00 */
[----:B---3--:R-:W-:-:S04]  /*01c0*/  IMAD.WIDE R4, R0, 0x4, R4 ;  /* 0x0000000400047825 */ /* 0x008fc800078e0204 */
[----:B------:R2:W3:Y:S04]  /*01d0*/  @!P0 LDG.E.EL.64 R2, desc[UR4][R18.64] ;  /* 0x0000000412028981 */ /* 0x0004e8000c2e1b00 */
[----:B------:R-:W4:Y:S01]  /*01e0*/  @!P0 LDG.E.64 R6, desc[UR4][R4.64] ;  /* 0x0000000404068981 */ /* 0x000f22000c1e1b00 */
[----:B0-----:R-:W-:-:S04]  /*01f0*/  IMAD.WIDE R20, R12, 0x4, R20 ;  /* 0x000000040c147825 */ /* 0x001fc800078e0214 */
[----:B-1----:R-:W-:Y:S01]  /*0200*/  IMAD.WIDE R22, R12, 0x4, R14 ;  /* 0x000000040c167825 */ /* 0x002fe200078e020e */
[----:B------:R-:W-:Y:S02]  /*0210*/  CS2R R12, SRZ ;  /* 0x00000000000c7805 */ /* 0x000fe4000001ff00 */
[----:B------:R-:W-:-:S04]  /*0220*/  CS2R R14, SRZ ;  /* 0x00000000000e7805 */ /* 0x000fc8000001ff00 */
[----:B------:R-:W5:Y:S04]  /*0230*/  @!P0 LDG.E.EL.64 R12, desc[UR4][R20.64] ;  /* 0x00000004140c8981 */ /* 0x000f68000c2e1b00 */
[----:B------:R-:W5:Y:S01]  /*0240*/  @!P0 LDG.E.EL.64 R14, desc[UR4][R22.64] ;  /* 0x00000004160e8981 */ /* 0x000f62000c2e1b00 */
[----:B--2---:R-:W-:Y:S01]  /*0250*/  HFMA2.MMA R18, -RZ, RZ, 1.625, 0 ;  /* 0x3e800000ff127435 */ /* 0x004fe200000001ff */
[----:B------:R-:W-:Y:S01]  /*0260*/  FADD R8, R8, 9.9999997473787516356e-06 ;  /* 0x3727c5ac08087421 */ /* 0x000fe20000000000 */
[----:B------:R-:W-:-:S03]  /*0270*/  FADD R9, R9, 9.9999997473787516356e-06 ;  /* 0x3727c5ac09097421 */ /* 0x000fc60000000000 */
[----:B------:R-:W0:Y:S08]  /*0280*/  MUFU.SQRT R16, R8 ;  /* 0x0000000800107308 */ /* 0x000e300000002000 */
[----:B------:R1:W2:Y:S01]  /*0290*/  MUFU.SQRT R17, R9 ;  /* 0x0000000900117308 */ /* 0x0002a20000002000 */
[C---:B0-----:R-:W-:Y:S02]  /*02a0*/  FSETP.GT.AND P1, PT, R16.reuse, 8.50705917302346158658e+37, PT ;  /* 0x7e8000001000780b */ /* 0x041fe40003f24000 */
[----:B------:R-:W-:Y:S01]  /*02b0*/  FSETP.GEU.AND P3, PT, R16, 1.175494350822287508e-38, PT ;  /* 0x008000001000780b */ /* 0x000fe20003f6e000 */
[----:B-1----:R-:W0:Y:S01]  /*02c0*/  LDC.64 R8, c[0x0][0x240] ;  /* 0x00009000ff087b82 */ /* 0x002e220000000a00 */
[----:B--2---:R-:W-:-:S02]  /*02d0*/  FSETP.GT.AND P2, PT, R17, 8.50705917302346158658e+37, PT ;  /* 0x7e8000001100780b */ /* 0x004fc40003f44000 */
[----:B------:R-:W-:-:S07]  /*02e0*/  FSETP.GEU.AND P4, PT, R17, 1.175494350822287508e-38, PT ;  /* 0x008000001100780b */ /* 0x000fce0003f8e000 */
[----:B------:R-:W-:-:S04]  /*02f0*/  @P1 FMUL R16, R16, 0.25 ;  /* 0x3e80000010101820 */ /* 0x000fc80000400000 */
[----:B------:R-:W-:Y:S01]  /*0300*/  @!P3 FMUL R16, R16, 16777216 ;  /* 0x4b8000001010b820 */ /* 0x000fe20000400000 */
[----:B------:R-:W-:-:S04]  /*0310*/  @P2 FMUL R17, R17, 0.25 ;  /* 0x3e80000011112820 */ /* 0x000fc80000400000 */
[----:B------:R-:W-:Y:S01]  /*0320*/  @!P4 FMUL R17, R17, 16777216 ;  /* 0x4b8000001111c820 */ /* 0x000fe20000400000 */
[----:B------:R-:W1:Y:S01]  /*0330*/  MUFU.RCP R16, R16 ;  /* 0x0000001000107308 */ /* 0x000e620000001000 */
[----:B------:R-:W-:-:S07]  /*0340*/  FSEL R19, R18, 1, P1 ;  /* 0x3f80000012137808 */ /* 0x000fce0000800000 */
[----:B------:R-:W2:Y:S01]  /*0350*/  MUFU.RCP R17, R17 ;  /* 0x0000001100117308 */ /* 0x000ea20000001000 */
[----:B------:R-:W-:Y:S01]  /*0360*/  FSEL R18, R18, 1, P2 ;  /* 0x3f80000012127808 */ /* 0x000fe20001000000 */
[----:B------:R-:W-:Y:S01]  /*0370*/  @!P3 FMUL R19, R19, 16777216 ;  /* 0x4b8000001313b820 */ /* 0x000fe20000400000 */
[----:B----4-:R-:W-:Y:S01]  /*0380*/  FADD R6, R10, R6 ;  /* 0x000000060a067221 */ /* 0x010fe20000000000 */
[----:B------:R-:W-:Y:S02]  /*0390*/  FADD R7, R11, R7 ;  /* 0x000000070b077221 */ /* 0x000fe40000000000 */
[----:B------:R-:W-:Y:S01]  /*03a0*/  @!P4 FMUL R18, R18, 16777216 ;  /* 0x4b8000001212c820 */ /* 0x000fe20000400000 */
[----:B-1----:R-:W-:Y:S01]  /*03b0*/  FMUL R19, R16, R19 ;  /* 0x0000001310137220 */ /* 0x002fe20000400000 */
[----:B---3--:R-:W-:Y:S01]  /*03c0*/  FADD R2, R6, -R2 ;  /* 0x8000000206027221 */ /* 0x008fe20000000000 */
[----:B------:R-:W-:Y:S01]  /*03d0*/  FADD R3, R7, -R3 ;  /* 0x8000000307037221 */ /* 0x000fe20000000000 */
[----:B--2---:R-:W-:-:S02]  /*03e0*/  FMUL R18, R17, R18 ;  /* 0x0000001211127220 */ /* 0x004fc40000400000 */
[----:B------:R-:W-:Y:S02]  /*03f0*/  FMUL R19, R2, R19 ;  /* 0x0000001302137220 */ /* 0x000fe40000400000 */
[----:B------:R-:W-:Y:S02]  /*0400*/  FMUL R18, R3, R18 ;  /* 0x0000001203127220 */ /* 0x000fe40000400000 */
[----:B-----5:R-:W-:Y:S02]  /*0410*/  FFMA R12, R19, R12, R14 ;  /* 0x0000000c130c7223 */ /* 0x020fe4000000000e */
[----:B------:R-:W-:Y:S01]  /*0420*/  FFMA R13, R18, R13, R15 ;  /* 0x0000000d120d7223 */ /* 0x000fe2000000000f */
[----:B------:R1:W-:Y:S02]  /*0430*/  @!P0 STG.E.64 desc[UR4][R4.64], R6 ;  /* 0x0000000604008986 */ /* 0x0003e4000c101b04 */
[----:B------:R-:W-:Y:S02]  /*0440*/  FSETP.GEU.AND P1, PT, R12, RZ, PT ;  /* 0x000000ff0c00720b */ /* 0x000fe40003f2e000 */
[----:B------:R-:W-:Y:S01]  /*0450*/  FSETP.GEU.AND P2, PT, R13, RZ, PT ;  /* 0x000000ff0d00720b */ /* 0x000fe20003f4e000 */
[----:B0-----:R-:W-:Y:S01]  /*0460*/  IMAD.WIDE R8, R0, 0x4, R8 ;  /* 0x0000000400087825 */ /* 0x001fe200078e0208 */
[----:B------:R-:W-:-:S02]  /*0470*/  FSEL R12, R12, RZ, P1 ;  /* 0x000000ff0c0c7208 */ /* 0x000fc40000800000 */
[----:B------:R-:W-:Y:S01]  /*0480*/  FSEL R13, R13, RZ, P2 ;  /* 0x000000ff0d0d7208 */ /* 0x000fe20001000000 */
[----:B------:R-:W-:Y:S08]  /*0490*/  @P0 EXIT ;  /* 0x000000000000094d */ /* 0x000ff00003800000 */
[----:B------:R-:W-:Y:S01]  /*04a0*/  STG.E.64 desc[UR4][R8.64], R12 ;  /* 0x0000000c08007986 */ /* 0x000fe2000c101b04 */
[----:B------:R-:W-:Y:S05]  /*04b0*/  EXIT ;  /* 0x000000000000794d */ /* 0x000fea0003800000 */
.L_x_0:
[----:B------:R-:W-:-:S00]  /*04c0*/  BRA `(.L_x_0) ;  /* 0xfffffffc00fc7947 */ /* 0x000fc0000383ffff */
[----:B------:R-:W-:-:S00]  /*04d0*/  NOP ;  /* 0x0000000000007918 */ /* 0x000fc00000000000 */
        /* <DEDUP_REMOVED lines=10> */
.L_x_1:


//--------------------- .nv.global.init           --------------------------
	.section	.nv.global.init,"aw",@progbits
.nv.global.init:
	.type		_$_str,@object
	.size		_$_str,(_$_str_$_2 - _$_str)
_$_str:
        /*0000*/ 	.byte	0x5f, 0x5f, 0x43, 0x55, 0x44, 0x41, 0x5f, 0x46, 0x54, 0x5a, 0x00
	.type		_$_str_$_2,@object
	.size		_$_str_$_2,(.L_1 - _$_str_$_2)
_$_str_$_2:
        /*000b*/ 	.byte	0x5f, 0x5f, 0x43, 0x55, 0x44, 0x41, 0x5f, 0x50, 0x52, 0x45, 0x43, 0x5f, 0x53, 0x51, 0x52, 0x54
        /*001b*/ 	.byte	0x00
.L_1:


//--------------------- .nv.constant0.triton_poi_fused__native_batch_norm_legit_no_training_convolution_relu_7 --------------------------
	.section	.nv.constant0.triton_poi_fused__native_batch_norm_legit_no_training_convolution_relu_7,"a",@progbits
	.sectionflags	@""
	.align	4
.nv.constant0.triton_poi_fused__native_batch_norm_legit_no_training_convolution_relu_7:
	.zero		588
